//
// Generated by NVIDIA NVVM Compiler
//
// Compiler Build ID: CL-36424714
// Cuda compilation tools, release 13.0, V13.0.88
// Based on NVVM 20.0.0
//

.version 9.0
.target sm_100
.address_size 64

	// .globl	_Z7vupdateiPKiPi

.visible .entry _Z7vupdateiPKiPi(
	.param .u32 _Z7vupdateiPKiPi_param_0,
	.param .u64 .ptr .align 1 _Z7vupdateiPKiPi_param_1,
	.param .u64 .ptr .align 1 _Z7vupdateiPKiPi_param_2
)
{
	.reg .pred 	%p<2>;
	.reg .b32 	%r<9>;
	.reg .b64 	%rd<8>;

	ld.param.u32 	%r2, [_Z7vupdateiPKiPi_param_0];
	ld.param.u64 	%rd1, [_Z7vupdateiPKiPi_param_1];
	ld.param.u64 	%rd2, [_Z7vupdateiPKiPi_param_2];
	mov.u32 	%r3, %ctaid.x;
	mov.u32 	%r4, %ntid.x;
	mov.u32 	%r5, %tid.x;
	mad.lo.s32 	%r1, %r3, %r4, %r5;
	setp.ge.s32 	%p1, %r1, %r2;
	@%p1 bra 	$L__BB0_2;
	cvta.to.global.u64 	%rd3, %rd1;
	cvta.to.global.u64 	%rd4, %rd2;
	mul.wide.s32 	%rd5, %r1, 4;
	add.s64 	%rd6, %rd3, %rd5;
	ld.global.u32 	%r6, [%rd6];
	add.s64 	%rd7, %rd4, %rd5;
	ld.global.u32 	%r7, [%rd7];
	add.s32 	%r8, %r7, %r6;
	st.global.u32 	[%rd7], %r8;
$L__BB0_2:
	ret;

}


// ===== COMPILED SASS (sm_100) =====

	.target	sm_100

	.elftype	@"ET_EXEC"


//--------------------- .note.nv.tkinfo           --------------------------
	.section	.note.nv.tkinfo,"",@"SHT_NOTE"
	.sectionflags	@"SHF_NOTE_NV_TKINFO"
	.tkinfo
        /*0018*/ 	.word	0x00000002
        /*0030*/ 	.string	""
        /*0030*/ 	.string	"ptxas"
        /*0030*/ 	.string	"Cuda compilation tools, release 13.0, V13.0.88"
        /*0030*/ 	.string	"Build cuda_13.0.r13.0/compiler.36424714_0"
        /*0030*/ 	.string	"-arch sm_100 -m 64 "



//--------------------- .note.nv.cuinfo           --------------------------
	.section	.note.nv.cuinfo,"",@"SHT_NOTE"
	.sectionflags	@"SHF_NOTE_NV_CUINFO"
        /*0018*/ 	.short	0x0002
        /*001a*/ 	.short	0x0064
        /*001c*/ 	.short	0x0082
	.zero		2


//--------------------- .nv.info                  --------------------------
	.section	.nv.info,"",@"SHT_CUDA_INFO"
	.align	4


	//----- nvinfo : EIATTR_REGCOUNT
	.align		4
        /*0000*/ 	.byte	0x04, 0x2f
        /*0002*/ 	.short	(.L_1 - .L_0)
	.align		4
.L_0:
        /*0004*/ 	.word	index@(_Z7vupdateiPKiPi)
        /*0008*/ 	.word	0x0000000a


	//----- nvinfo : EIATTR_FRAME_SIZE
	.align		4
.L_1:
        /*000c*/ 	.byte	0x04, 0x11
        /*000e*/ 	.short	(.L_3 - .L_2)
	.align		4
.L_2:
        /*0010*/ 	.word	index@(_Z7vupdateiPKiPi)
        /*0014*/ 	.word	0x00000000


	//----- nvinfo : EIATTR_MIN_STACK_SIZE
	.align		4
.L_3:
        /*0018*/ 	.byte	0x04, 0x12
        /*001a*/ 	.short	(.L_5 - .L_4)
	.align		4
.L_4:
        /*001c*/ 	.word	index@(_Z7vupdateiPKiPi)
        /*0020*/ 	.word	0x00000000
.L_5:


//--------------------- .nv.compat                --------------------------
	.section	.nv.compat,"",@"SHT_CUDA_COMPAT_INFO"
	.align	4
        /*0000*/ 	.byte	0x02, 0x09, 0x00, 0x00, 0x02, 0x02, 0x01, 0x00, 0x02, 0x05, 0x05, 0x00, 0x03, 0x07, 0x01, 0x01
        /*0010*/ 	.byte	0x02, 0x03, 0x00, 0x00, 0x02, 0x06, 0x01, 0x00, 0x04, 0x0b, 0x08, 0x00, 0x09, 0x00, 0x00, 0x00
        /*0020*/ 	.byte	0x00, 0x00, 0x00, 0x00


//--------------------- .nv.info._Z7vupdateiPKiPi --------------------------
	.section	.nv.info._Z7vupdateiPKiPi,"",@"SHT_CUDA_INFO"
	.sectionflags	@""
	.align	4


	//----- nvinfo : EIATTR_CUDA_API_VERSION
	.align		4
        /*0000*/ 	.byte	0x04, 0x37
        /*0002*/ 	.short	(.L_7 - .L_6)
.L_6:
        /*0004*/ 	.word	0x00000082


	//----- nvinfo : EIATTR_KPARAM_INFO
	.align		4
.L_7:
        /*0008*/ 	.byte	0x04, 0x17
        /*000a*/ 	.short	(.L_9 - .L_8)
.L_8:
        /*000c*/ 	.word	0x00000000
        /*0010*/ 	.short	0x0002
        /*0012*/ 	.short	0x0010
        /*0014*/ 	.byte	0x00, 0xf5, 0x21, 0x00


	//----- nvinfo : EIATTR_KPARAM_INFO
	.align		4
.L_9:
        /*0018*/ 	.byte	0x04, 0x17
        /*001a*/ 	.short	(.L_11 - .L_10)
.L_10:
        /*001c*/ 	.word	0x00000000
        /*0020*/ 	.short	0x0001
        /*0022*/ 	.short	0x0008
        /*0024*/ 	.byte	0x00, 0xf5, 0x21, 0x00


	//----- nvinfo : EIATTR_KPARAM_INFO
	.align		4
.L_11:
        /*0028*/ 	.byte	0x04, 0x17
        /*002a*/ 	.short	(.L_13 - .L_12)
.L_12:
        /*002c*/ 	.word	0x00000000
        /*0030*/ 	.short	0x0000
        /*0032*/ 	.short	0x0000
        /*0034*/ 	.byte	0x00, 0xf0, 0x11, 0x00


	//----- nvinfo : EIATTR_SPARSE_MMA_MASK
	.align		4
.L_13:
        /*0038*/ 	.byte	0x03, 0x50
        /*003a*/ 	.short	0x0000


	//----- nvinfo : EIATTR_MAXREG_COUNT
	.align		4
        /*003c*/ 	.byte	0x03, 0x1b
        /*003e*/ 	.short	0x00ff


	//----- nvinfo : EIATTR_MERCURY_ISA_VERSION
	.align		4
        /*0040*/ 	.byte	0x03, 0x5f
        /*0042*/ 	.short	0x0101


	//----- nvinfo : EIATTR_VRC_CTA_INIT_COUNT
	.align		4
        /*0044*/ 	.byte	0x02, 0x4a
	.zero		1
	.zero		1


	//----- nvinfo : EIATTR_EXIT_INSTR_OFFSETS
	.align		4
        /*0048*/ 	.byte	0x04, 0x1c
        /*004a*/ 	.short	(.L_15 - .L_14)


	//   ....[0]....
.L_14:
        /*004c*/ 	.word	0x00000070


	//   ....[1]....
        /*0050*/ 	.word	0x00000110


	//----- nvinfo : EIATTR_CBANK_PARAM_SIZE
	.align		4
.L_15:
        /*0054*/ 	.byte	0x03, 0x19
        /*0056*/ 	.short	0x0018


	//----- nvinfo : EIATTR_PARAM_CBANK
	.align		4
        /*0058*/ 	.byte	0x04, 0x0a
        /*005a*/ 	.short	(.L_17 - .L_16)
	.align		4
.L_16:
        /*005c*/ 	.word	index@(.nv.constant0._Z7vupdateiPKiPi)
        /*0060*/ 	.short	0x0380
        /*0062*/ 	.short	0x0018


	//----- nvinfo : EIATTR_SW_WAR
	.align		4
.L_17:
        /*0064*/ 	.byte	0x04, 0x36
        /*0066*/ 	.short	(.L_19 - .L_18)
.L_18:
        /*0068*/ 	.word	0x00000008
.L_19:


//--------------------- .nv.callgraph             --------------------------
	.section	.nv.callgraph,"",@"SHT_CUDA_CALLGRAPH"
	.align	4
	.sectionentsize	8
	.align		4
        /*0000*/ 	.word	0x00000000
	.align		4
        /*0004*/ 	.word	0xffffffff
	.align		4
        /*0008*/ 	.word	0x00000000
	.align		4
        /*000c*/ 	.word	0xfffffffe
	.align		4
        /*0010*/ 	.word	0x00000000
	.align		4
        /*0014*/ 	.word	0xfffffffd
	.align		4
        /*0018*/ 	.word	0x00000000
	.align		4
        /*001c*/ 	.word	0xfffffffc


//--------------------- .text._Z7vupdateiPKiPi    --------------------------
	.section	.text._Z7vupdateiPKiPi,"ax",@progbits
	.align	128
        .global         _Z7vupdateiPKiPi
        .type           _Z7vupdateiPKiPi,@function
        .size           _Z7vupdateiPKiPi,(.L_x_1 - _Z7vupdateiPKiPi)
        .other          _Z7vupdateiPKiPi,@"STO_CUDA_ENTRY STV_DEFAULT"
_Z7vupdateiPKiPi:
.text._Z7vupdateiPKiPi:
[----:B------:R-:W-:Y:S01]  /*0000*/  LDC R1, c[0x0][0x37c] ;  /* 0x0000df00ff017b82 */ /* 0x000fe20000000800 */
[----:B------:R-:W0:Y:S07]  /*0010*/  S2R R0, SR_TID.X ;  /* 0x0000000000007919 */ /* 0x000e2e0000002100 */
[----:B------:R-:W0:Y:S01]  /*0020*/  S2UR UR4, SR_CTAID.X ;  /* 0x00000000000479c3 */ /* 0x000e220000002500 */
[----:B------:R-:W1:Y:S07]  /*0030*/  LDCU UR5, c[0x0][0x380] ;  /* 0x00007000ff0577ac */ /* 0x000e6e0008000800 */
[----:B------:R-:W0:Y:S02]  /*0040*/  LDC R7, c[0x0][0x360] ;  /* 0x0000d800ff077b82 */ /* 0x000e240000000800 */
[----:B0-----:R-:W-:-:S05]  /*0050*/  IMAD R7, R7, UR4, R0 ;  /* 0x0000000407077c24 */ /* 0x001fca000f8e0200 */
[----:B-1----:R-:W-:-:S13]  /*0060*/  ISETP.GE.AND P0, PT, R7, UR5, PT ;  /* 0x0000000507007c0c */ /* 0x002fda000bf06270 */
[----:B------:R-:W-:Y:S05]  /*0070*/  @P0 EXIT ;  /* 0x000000000000094d */ /* 0x000fea0003800000 */
[----:B------:R-:W0:Y:S01]  /*0080*/  LDC.64 R2, c[0x0][0x388] ;  /* 0x0000e200ff027b82 */ /* 0x000e220000000a00 */
[----:B------:R-:W1:Y:S07]  /*0090*/  LDCU.64 UR4, c[0x0][0x358] ;  /* 0x00006b00ff0477ac */ /* 0x000e6e0008000a00 */
[----:B------:R-:W2:Y:S01]  /*00a0*/  LDC.64 R4, c[0x0][0x390] ;  /* 0x0000e400ff047b82 */ /* 0x000ea20000000a00 */
[----:B0-----:R-:W-:-:S06]  /*00b0*/  IMAD.WIDE R2, R7, 0x4, R2 ;  /* 0x0000000407027825 */ /* 0x001fcc00078e0202 */
[----:B-1----:R-:W3:Y:S01]  /*00c0*/  LDG.E R2, desc[UR4][R2.64] ;  /* 0x0000000402027981 */ /* 0x002ee2000c1e1900 */
[----:B--2---:R-:W-:-:S05]  /*00d0*/  IMAD.WIDE R4, R7, 0x4, R4 ;  /* 0x0000000407047825 */ /* 0x004fca00078e0204 */
[----:B------:R-:W3:Y:S02]  /*00e0*/  LDG.E R7, desc[UR4][R4.64] ;  /* 0x0000000404077981 */ /* 0x000ee4000c1e1900 */
[----:B---3--:R-:W-:-:S05]  /*00f0*/  IADD3 R7, PT, PT, R2, R7, RZ ;  /* 0x0000000702077210 */ /* 0x008fca0007ffe0ff */
[----:B------:R-:W-:Y:S01]  /*0100*/  STG.E desc[UR4][R4.64], R7 ;  /* 0x0000000704007986 */ /* 0x000fe2000c101904 */
[----:B------:R-:W-:Y:S05]  /*0110*/  EXIT ;  /* 0x000000000000794d */ /* 0x000fea0003800000 */
.L_x_0:
[----:B------:R-:W-:-:S00]  /*0120*/  BRA `(.L_x_0) ;  /* 0xfffffffc00fc7947 */ /* 0x000fc0000383ffff */
[----:B------:R-:W-:-:S00]  /*0130*/  NOP ;  /* 0x0000000000007918 */ /* 0x000fc00000000000 */
        /* <DEDUP_REMOVED lines=12> */
.L_x_1:


//--------------------- .nv.shared.reserved.0     --------------------------
	.section	.nv.shared.reserved.0,"aw",@nobits
	.weak		__nv_reservedSMEM_offset_0_alias
	.size		__nv_reservedSMEM_offset_0_alias, 0, 64
	.other		__nv_reservedSMEM_offset_0_alias,@"STO_CUDA_RESERVED_SHARED STV_DEFAULT"
__nv_reservedSMEM_offset_0_alias:
	.zero		0
	.zero		64


//--------------------- .nv.constant0._Z7vupdateiPKiPi --------------------------
	.section	.nv.constant0._Z7vupdateiPKiPi,"a",@progbits
	.sectionflags	@""
	.align	4
.nv.constant0._Z7vupdateiPKiPi:
	.zero		920


//--------------------- SYMBOLS --------------------------

	.type		.nv.reservedSmem.offset0,@object
	.size		.nv.reservedSmem.offset0,0x4
